//
// Generated by NVIDIA NVVM Compiler
//
// Compiler Build ID: CL-36424714
// Cuda compilation tools, release 13.0, V13.0.88
// Based on NVVM 20.0.0
//

.version 9.0
.target sm_100
.address_size 64

	// .globl	_Z20count_matches_kernelPKcPKiiS0_S2_S2_iPi

.visible .entry _Z20count_matches_kernelPKcPKiiS0_S2_S2_iPi(
	.param .u64 .ptr .align 1 _Z20count_matches_kernelPKcPKiiS0_S2_S2_iPi_param_0,
	.param .u64 .ptr .align 1 _Z20count_matches_kernelPKcPKiiS0_S2_S2_iPi_param_1,
	.param .u32 _Z20count_matches_kernelPKcPKiiS0_S2_S2_iPi_param_2,
	.param .u64 .ptr .align 1 _Z20count_matches_kernelPKcPKiiS0_S2_S2_iPi_param_3,
	.param .u64 .ptr .align 1 _Z20count_matches_kernelPKcPKiiS0_S2_S2_iPi_param_4,
	.param .u64 .ptr .align 1 _Z20count_matches_kernelPKcPKiiS0_S2_S2_iPi_param_5,
	.param .u32 _Z20count_matches_kernelPKcPKiiS0_S2_S2_iPi_param_6,
	.param .u64 .ptr .align 1 _Z20count_matches_kernelPKcPKiiS0_S2_S2_iPi_param_7
)
{
	.reg .pred 	%p<9>;
	.reg .b16 	%rs<3>;
	.reg .b32 	%r<27>;
	.reg .b64 	%rd<32>;

	ld.param.u64 	%rd12, [_Z20count_matches_kernelPKcPKiiS0_S2_S2_iPi_param_0];
	ld.param.u64 	%rd13, [_Z20count_matches_kernelPKcPKiiS0_S2_S2_iPi_param_1];
	ld.param.u32 	%r15, [_Z20count_matches_kernelPKcPKiiS0_S2_S2_iPi_param_2];
	ld.param.u64 	%rd14, [_Z20count_matches_kernelPKcPKiiS0_S2_S2_iPi_param_3];
	ld.param.u64 	%rd15, [_Z20count_matches_kernelPKcPKiiS0_S2_S2_iPi_param_4];
	ld.param.u64 	%rd16, [_Z20count_matches_kernelPKcPKiiS0_S2_S2_iPi_param_5];
	ld.param.u32 	%r14, [_Z20count_matches_kernelPKcPKiiS0_S2_S2_iPi_param_6];
	ld.param.u64 	%rd17, [_Z20count_matches_kernelPKcPKiiS0_S2_S2_iPi_param_7];
	mov.u32 	%r16, %ctaid.x;
	mov.u32 	%r17, %ntid.x;
	mov.u32 	%r18, %tid.x;
	mad.lo.s32 	%r1, %r16, %r17, %r18;
	setp.ge.s32 	%p1, %r1, %r15;
	@%p1 bra 	$L__BB0_12;
	cvta.to.global.u64 	%rd18, %rd13;
	mul.wide.s32 	%rd19, %r1, 4;
	add.s64 	%rd20, %rd18, %rd19;
	ld.global.u32 	%r2, [%rd20];
	ld.global.u32 	%r19, [%rd20+4];
	sub.s32 	%r3, %r19, %r2;
	setp.lt.s32 	%p2, %r14, 1;
	@%p2 bra 	$L__BB0_12;
	cvt.s64.s32 	%rd21, %r2;
	cvta.to.global.u64 	%rd22, %rd12;
	add.s64 	%rd1, %rd22, %rd21;
	cvta.to.global.u64 	%rd2, %rd15;
	cvta.to.global.u64 	%rd3, %rd16;
	cvta.to.global.u64 	%rd4, %rd14;
	cvta.to.global.u64 	%rd5, %rd17;
	mov.b32 	%r24, 0;
$L__BB0_3:
	mul.wide.u32 	%rd23, %r24, 4;
	add.s64 	%rd24, %rd2, %rd23;
	ld.global.u32 	%r5, [%rd24];
	add.s64 	%rd25, %rd3, %rd23;
	ld.global.u32 	%r6, [%rd25];
	setp.lt.s32 	%p3, %r3, %r6;
	@%p3 bra 	$L__BB0_11;
	setp.lt.s32 	%p4, %r6, 1;
	@%p4 bra 	$L__BB0_10;
	cvt.s64.s32 	%rd26, %r5;
	sub.s32 	%r22, %r3, %r6;
	max.s32 	%r7, %r22, 0;
	neg.s32 	%r8, %r6;
	add.s64 	%rd6, %rd4, %rd26;
	mov.b32 	%r25, 0;
$L__BB0_6:
	cvt.u64.u32 	%rd27, %r25;
	add.s64 	%rd30, %rd1, %rd27;
	mov.u64 	%rd31, %rd6;
	mov.u32 	%r26, %r8;
	bra.uni 	$L__BB0_8;
$L__BB0_7:
	add.s32 	%r26, %r26, 1;
	setp.eq.s32 	%p7, %r26, 0;
	add.s64 	%rd31, %rd31, 1;
	add.s64 	%rd30, %rd30, 1;
	@%p7 bra 	$L__BB0_10;
$L__BB0_8:
	ld.global.u8 	%rs1, [%rd30];
	ld.global.u8 	%rs2, [%rd31];
	setp.eq.s16 	%p5, %rs1, %rs2;
	@%p5 bra 	$L__BB0_7;
	add.s32 	%r12, %r25, 1;
	setp.eq.s32 	%p6, %r25, %r7;
	mov.u32 	%r25, %r12;
	@%p6 bra 	$L__BB0_11;
	bra.uni 	$L__BB0_6;
$L__BB0_10:
	add.s64 	%rd29, %rd5, %rd23;
	atom.global.add.u32 	%r23, [%rd29], 1;
$L__BB0_11:
	add.s32 	%r24, %r24, 1;
	setp.ne.s32 	%p8, %r24, %r14;
	@%p8 bra 	$L__BB0_3;
$L__BB0_12:
	ret;

}


// ===== COMPILED SASS (sm_100) =====

	.target	sm_100

	.elftype	@"ET_EXEC"


//--------------------- .note.nv.tkinfo           --------------------------
	.section	.note.nv.tkinfo,"",@"SHT_NOTE"
	.sectionflags	@"SHF_NOTE_NV_TKINFO"
	.tkinfo
        /*0018*/ 	.word	0x00000002
        /*0030*/ 	.string	""
        /*0030*/ 	.string	"ptxas"
        /*0030*/ 	.string	"Cuda compilation tools, release 13.0, V13.0.88"
        /*0030*/ 	.string	"Build cuda_13.0.r13.0/compiler.36424714_0"
        /*0030*/ 	.string	"-arch sm_100 -m 64 "



//--------------------- .note.nv.cuinfo           --------------------------
	.section	.note.nv.cuinfo,"",@"SHT_NOTE"
	.sectionflags	@"SHF_NOTE_NV_CUINFO"
        /*0018*/ 	.short	0x0002
        /*001a*/ 	.short	0x0064
        /*001c*/ 	.short	0x0082
	.zero		2


//--------------------- .nv.info                  --------------------------
	.section	.nv.info,"",@"SHT_CUDA_INFO"
	.align	4


	//----- nvinfo : EIATTR_REGCOUNT
	.align		4
        /*0000*/ 	.byte	0x04, 0x2f
        /*0002*/ 	.short	(.L_1 - .L_0)
	.align		4
.L_0:
        /*0004*/ 	.word	index@(_Z20count_matches_kernelPKcPKiiS0_S2_S2_iPi)
        /*0008*/ 	.word	0x00000014


	//----- nvinfo : EIATTR_FRAME_SIZE
	.align		4
.L_1:
        /*000c*/ 	.byte	0x04, 0x11
        /*000e*/ 	.short	(.L_3 - .L_2)
	.align		4
.L_2:
        /*0010*/ 	.word	index@(_Z20count_matches_kernelPKcPKiiS0_S2_S2_iPi)
        /*0014*/ 	.word	0x00000000


	//----- nvinfo : EIATTR_MIN_STACK_SIZE
	.align		4
.L_3:
        /*0018*/ 	.byte	0x04, 0x12
        /*001a*/ 	.short	(.L_5 - .L_4)
	.align		4
.L_4:
        /*001c*/ 	.word	index@(_Z20count_matches_kernelPKcPKiiS0_S2_S2_iPi)
        /*0020*/ 	.word	0x00000000
.L_5:


//--------------------- .nv.compat                --------------------------
	.section	.nv.compat,"",@"SHT_CUDA_COMPAT_INFO"
	.align	4
        /*0000*/ 	.byte	0x02, 0x09, 0x00, 0x00, 0x02, 0x02, 0x01, 0x00, 0x02, 0x05, 0x05, 0x00, 0x03, 0x07, 0x01, 0x01
        /*0010*/ 	.byte	0x02, 0x03, 0x00, 0x00, 0x02, 0x06, 0x01, 0x00, 0x04, 0x0b, 0x08, 0x00, 0x09, 0x00, 0x00, 0x00
        /*0020*/ 	.byte	0x00, 0x00, 0x00, 0x00


//--------------------- .nv.info._Z20count_matches_kernelPKcPKiiS0_S2_S2_iPi --------------------------
	.section	.nv.info._Z20count_matches_kernelPKcPKiiS0_S2_S2_iPi,"",@"SHT_CUDA_INFO"
	.sectionflags	@""
	.align	4


	//----- nvinfo : EIATTR_CUDA_API_VERSION
	.align		4
        /*0000*/ 	.byte	0x04, 0x37
        /*0002*/ 	.short	(.L_7 - .L_6)
.L_6:
        /*0004*/ 	.word	0x00000082


	//----- nvinfo : EIATTR_KPARAM_INFO
	.align		4
.L_7:
        /*0008*/ 	.byte	0x04, 0x17
        /*000a*/ 	.short	(.L_9 - .L_8)
.L_8:
        /*000c*/ 	.word	0x00000000
        /*0010*/ 	.short	0x0007
        /*0012*/ 	.short	0x0038
        /*0014*/ 	.byte	0x00, 0xf5, 0x21, 0x00


	//----- nvinfo : EIATTR_KPARAM_INFO
	.align		4
.L_9:
        /*0018*/ 	.byte	0x04, 0x17
        /*001a*/ 	.short	(.L_11 - .L_10)
.L_10:
        /*001c*/ 	.word	0x00000000
        /*0020*/ 	.short	0x0006
        /*0022*/ 	.short	0x0030
        /*0024*/ 	.byte	0x00, 0xf0, 0x11, 0x00


	//----- nvinfo : EIATTR_KPARAM_INFO
	.align		4
.L_11:
        /*0028*/ 	.byte	0x04, 0x17
        /*002a*/ 	.short	(.L_13 - .L_12)
.L_12:
        /*002c*/ 	.word	0x00000000
        /*0030*/ 	.short	0x0005
        /*0032*/ 	.short	0x0028
        /*0034*/ 	.byte	0x00, 0xf5, 0x21, 0x00


	//----- nvinfo : EIATTR_KPARAM_INFO
	.align		4
.L_13:
        /*0038*/ 	.byte	0x04, 0x17
        /*003a*/ 	.short	(.L_15 - .L_14)
.L_14:
        /*003c*/ 	.word	0x00000000
        /*0040*/ 	.short	0x0004
        /*0042*/ 	.short	0x0020
        /*0044*/ 	.byte	0x00, 0xf5, 0x21, 0x00


	//----- nvinfo : EIATTR_KPARAM_INFO
	.align		4
.L_15:
        /*0048*/ 	.byte	0x04, 0x17
        /*004a*/ 	.short	(.L_17 - .L_16)
.L_16:
        /*004c*/ 	.word	0x00000000
        /*0050*/ 	.short	0x0003
        /*0052*/ 	.short	0x0018
        /*0054*/ 	.byte	0x00, 0xf5, 0x21, 0x00


	//----- nvinfo : EIATTR_KPARAM_INFO
	.align		4
.L_17:
        /*0058*/ 	.byte	0x04, 0x17
        /*005a*/ 	.short	(.L_19 - .L_18)
.L_18:
        /*005c*/ 	.word	0x00000000
        /*0060*/ 	.short	0x0002
        /*0062*/ 	.short	0x0010
        /*0064*/ 	.byte	0x00, 0xf0, 0x11, 0x00


	//----- nvinfo : EIATTR_KPARAM_INFO
	.align		4
.L_19:
        /*0068*/ 	.byte	0x04, 0x17
        /*006a*/ 	.short	(.L_21 - .L_20)
.L_20:
        /*006c*/ 	.word	0x00000000
        /*0070*/ 	.short	0x0001
        /*0072*/ 	.short	0x0008
        /*0074*/ 	.byte	0x00, 0xf5, 0x21, 0x00


	//----- nvinfo : EIATTR_KPARAM_INFO
	.align		4
.L_21:
        /*0078*/ 	.byte	0x04, 0x17
        /*007a*/ 	.short	(.L_23 - .L_22)
.L_22:
        /*007c*/ 	.word	0x00000000
        /*0080*/ 	.short	0x0000
        /*0082*/ 	.short	0x0000
        /*0084*/ 	.byte	0x00, 0xf5, 0x21, 0x00


	//----- nvinfo : EIATTR_SPARSE_MMA_MASK
	.align		4
.L_23:
        /*0088*/ 	.byte	0x03, 0x50
        /*008a*/ 	.short	0x0000


	//----- nvinfo : EIATTR_MAXREG_COUNT
	.align		4
        /*008c*/ 	.byte	0x03, 0x1b
        /*008e*/ 	.short	0x00ff


	//----- nvinfo : EIATTR_MERCURY_ISA_VERSION
	.align		4
        /*0090*/ 	.byte	0x03, 0x5f
        /*0092*/ 	.short	0x0101


	//----- nvinfo : EIATTR_INT_WARP_WIDE_INSTR_OFFSETS
	.align		4
        /*0094*/ 	.byte	0x04, 0x31
        /*0096*/ 	.short	(.L_25 - .L_24)


	//   ....[0]....
.L_24:
        /*0098*/ 	.word	0x00000400


	//----- nvinfo : EIATTR_VRC_CTA_INIT_COUNT
	.align		4
.L_25:
        /*009c*/ 	.byte	0x02, 0x4a
	.zero		1
	.zero		1


	//----- nvinfo : EIATTR_EXIT_INSTR_OFFSETS
	.align		4
        /*00a0*/ 	.byte	0x04, 0x1c
        /*00a2*/ 	.short	(.L_27 - .L_26)


	//   ....[0]....
.L_26:
        /*00a4*/ 	.word	0x00000070


	//   ....[1]....
        /*00a8*/ 	.word	0x000000b0


	//   ....[2]....
        /*00ac*/ 	.word	0x000004e0


	//----- nvinfo : EIATTR_CRS_STACK_SIZE
	.align		4
.L_27:
        /*00b0*/ 	.byte	0x04, 0x1e
        /*00b2*/ 	.short	(.L_29 - .L_28)
.L_28:
        /*00b4*/ 	.word	0x00000000


	//----- nvinfo : EIATTR_CBANK_PARAM_SIZE
	.align		4
.L_29:
        /*00b8*/ 	.byte	0x03, 0x19
        /*00ba*/ 	.short	0x0040


	//----- nvinfo : EIATTR_PARAM_CBANK
	.align		4
        /*00bc*/ 	.byte	0x04, 0x0a
        /*00be*/ 	.short	(.L_31 - .L_30)
	.align		4
.L_30:
        /*00c0*/ 	.word	index@(.nv.constant0._Z20count_matches_kernelPKcPKiiS0_S2_S2_iPi)
        /*00c4*/ 	.short	0x0380
        /*00c6*/ 	.short	0x0040


	//----- nvinfo : EIATTR_SW_WAR
	.align		4
.L_31:
        /*00c8*/ 	.byte	0x04, 0x36
        /*00ca*/ 	.short	(.L_33 - .L_32)
.L_32:
        /*00cc*/ 	.word	0x00000008
.L_33:


//--------------------- .nv.callgraph             --------------------------
	.section	.nv.callgraph,"",@"SHT_CUDA_CALLGRAPH"
	.align	4
	.sectionentsize	8
	.align		4
        /*0000*/ 	.word	0x00000000
	.align		4
        /*0004*/ 	.word	0xffffffff
	.align		4
        /*0008*/ 	.word	0x00000000
	.align		4
        /*000c*/ 	.word	0xfffffffe
	.align		4
        /*0010*/ 	.word	0x00000000
	.align		4
        /*0014*/ 	.word	0xfffffffd
	.align		4
        /*0018*/ 	.word	0x00000000
	.align		4
        /*001c*/ 	.word	0xfffffffc


//--------------------- .text._Z20count_matches_kernelPKcPKiiS0_S2_S2_iPi --------------------------
	.section	.text._Z20count_matches_kernelPKcPKiiS0_S2_S2_iPi,"ax",@progbits
	.align	128
        .global         _Z20count_matches_kernelPKcPKiiS0_S2_S2_iPi
        .type           _Z20count_matches_kernelPKcPKiiS0_S2_S2_iPi,@function
        .size           _Z20count_matches_kernelPKcPKiiS0_S2_S2_iPi,(.L_x_9 - _Z20count_matches_kernelPKcPKiiS0_S2_S2_iPi)
        .other          _Z20count_matches_kernelPKcPKiiS0_S2_S2_iPi,@"STO_CUDA_ENTRY STV_DEFAULT"
_Z20count_matches_kernelPKcPKiiS0_S2_S2_iPi:
.text._Z20count_matches_kernelPKcPKiiS0_S2_S2_iPi:
[----:B------:R-:W-:Y:S01]  /*0000*/  LDC R1, c[0x0][0x37c] ;  /* 0x0000df00ff017b82 */ /* 0x000fe20000000800 */
[----:B------:R-:W0:Y:S07]  /*0010*/  S2R R0, SR_TID.X ;  /* 0x0000000000007919 */ /* 0x000e2e0000002100 */
[----:B------:R-:W0:Y:S01]  /*0020*/  S2UR UR4, SR_CTAID.X ;  /* 0x00000000000479c3 */ /* 0x000e220000002500 */
[----:B------:R-:W1:Y:S07]  /*0030*/  LDCU UR5, c[0x0][0x390] ;  /* 0x00007200ff0577ac */ /* 0x000e6e0008000800 */
[----:B------:R-:W0:Y:S02]  /*0040*/  LDC R3, c[0x0][0x360] ;  /* 0x0000d800ff037b82 */ /* 0x000e240000000800 */
[----:B0-----:R-:W-:-:S05]  /*0050*/  IMAD R3, R3, UR4, R0 ;  /* 0x0000000403037c24 */ /* 0x001fca000f8e0200 */
[----:B-1----:R-:W-:-:S13]  /*0060*/  ISETP.GE.AND P0, PT, R3, UR5, PT ;  /* 0x0000000503007c0c */ /* 0x002fda000bf06270 */
[----:B------:R-:W-:Y:S05]  /*0070*/  @P0 EXIT ;  /* 0x000000000000094d */ /* 0x000fea0003800000 */
[----:B------:R-:W0:Y:S08]  /*0080*/  LDC R0, c[0x0][0x3b0] ;  /* 0x0000ec00ff007b82 */ /* 0x000e300000000800 */
[----:B------:R-:W1:Y:S01]  /*0090*/  LDC.64 R6, c[0x0][0x388] ;  /* 0x0000e200ff067b82 */ /* 0x000e620000000a00 */
[----:B0-----:R-:W-:-:S13]  /*00a0*/  ISETP.GE.AND P0, PT, R0, 0x1, PT ;  /* 0x000000010000780c */ /* 0x001fda0003f06270 */
[----:B-1----:R-:W-:Y:S05]  /*00b0*/  @!P0 EXIT ;  /* 0x000000000000894d */ /* 0x002fea0003800000 */
[----:B------:R-:W0:Y:S01]  /*00c0*/  LDCU.64 UR4, c[0x0][0x358] ;  /* 0x00006b00ff0477ac */ /* 0x000e220008000a00 */
[----:B------:R-:W-:Y:S01]  /*00d0*/  IMAD.WIDE R6, R3, 0x4, R6 ;  /* 0x0000000403067825 */ /* 0x000fe200078e0206 */
[----:B------:R-:W1:Y:S04]  /*00e0*/  LDCU.64 UR6, c[0x0][0x380] ;  /* 0x00007000ff0677ac */ /* 0x000e680008000a00 */
[----:B0-----:R-:W1:Y:S04]  /*00f0*/  LDG.E R4, desc[UR4][R6.64] ;  /* 0x0000000406047981 */ /* 0x001e68000c1e1900 */
[----:B------:R-:W2:Y:S01]  /*0100*/  LDG.E R3, desc[UR4][R6.64+0x4] ;  /* 0x0000040406037981 */ /* 0x000ea2000c1e1900 */
[----:B------:R-:W-:Y:S01]  /*0110*/  IMAD.MOV.U32 R0, RZ, RZ, RZ ;  /* 0x000000ffff007224 */ /* 0x000fe200078e00ff */
[----:B-1----:R-:W-:Y:S01]  /*0120*/  IADD3 R2, P0, PT, R4, UR6, RZ ;  /* 0x0000000604027c10 */ /* 0x002fe2000ff1e0ff */
[----:B--2---:R-:W-:-:S03]  /*0130*/  IMAD.IADD R3, R3, 0x1, -R4 ;  /* 0x0000000103037824 */ /* 0x004fc600078e0a04 */
[----:B------:R-:W-:-:S09]  /*0140*/  LEA.HI.X.SX32 R4, R4, UR7, 0x1, P0 ;  /* 0x0000000704047c11 */ /* 0x000fd200080f0eff */
.L_x_7:
[----:B0-----:R-:W0:Y:S01]  /*0150*/  LDC.64 R6, c[0x0][0x3a8] ;  /* 0x0000ea00ff067b82 */ /* 0x001e220000000a00 */
[----:B------:R-:W1:Y:S07]  /*0160*/  LDCU UR6, c[0x0][0x3b0] ;  /* 0x00007600ff0677ac */ /* 0x000e6e0008000800 */
[----:B------:R-:W2:Y:S01]  /*0170*/  LDC.64 R8, c[0x0][0x3a0] ;  /* 0x0000e800ff087b82 */ /* 0x000ea20000000a00 */
[----:B0-----:R-:W-:-:S05]  /*0180*/  IMAD.WIDE.U32 R6, R0, 0x4, R6 ;  /* 0x0000000400067825 */ /* 0x001fca00078e0006 */
[----:B------:R-:W3:Y:S01]  /*0190*/  LDG.E R14, desc[UR4][R6.64] ;  /* 0x00000004060e7981 */ /* 0x000ee2000c1e1900 */
[----:B------:R-:W-:Y:S01]  /*01a0*/  IMAD.MOV.U32 R5, RZ, RZ, R0 ;  /* 0x000000ffff057224 */ /* 0x000fe200078e0000 */
[----:B------:R-:W-:Y:S01]  /*01b0*/  BSSY.RECONVERGENT B0, `(.L_x_0) ;  /* 0x0000030000007945 */ /* 0x000fe20003800200 */
[----:B------:R-:W-:-:S05]  /*01c0*/  VIADD R0, R0, 0x1 ;  /* 0x0000000100007836 */ /* 0x000fca0000000000 */
[----:B-1----:R-:W-:Y:S02]  /*01d0*/  ISETP.NE.AND P0, PT, R0, UR6, PT ;  /* 0x0000000600007c0c */ /* 0x002fe4000bf05270 */
[----:B---3--:R-:W-:-:S13]  /*01e0*/  ISETP.GE.AND P1, PT, R3, R14, PT ;  /* 0x0000000e0300720c */ /* 0x008fda0003f26270 */
[----:B--2---:R-:W-:Y:S05]  /*01f0*/  @!P1 BRA `(.L_x_1) ;  /* 0x0000000000ac9947 */ /* 0x004fea0003800000 */
[----:B------:R-:W-:-:S13]  /*0200*/  ISETP.GE.AND P1, PT, R14, 0x1, PT ;  /* 0x000000010e00780c */ /* 0x000fda0003f26270 */
[----:B------:R-:W-:Y:S05]  /*0210*/  @!P1 BRA `(.L_x_2) ;  /* 0x0000000000709947 */ /* 0x000fea0003800000 */
[----:B------:R-:W-:Y:S01]  /*0220*/  IMAD.WIDE.U32 R6, R5, 0x4, R8 ;  /* 0x0000000405067825 */ /* 0x000fe200078e0008 */
[----:B------:R-:W0:Y:S05]  /*0230*/  LDCU.64 UR6, c[0x0][0x398] ;  /* 0x00007300ff0677ac */ /* 0x000e2a0008000a00 */
[----:B------:R-:W0:Y:S01]  /*0240*/  LDG.E R6, desc[UR4][R6.64] ;  /* 0x0000000406067981 */ /* 0x000e22000c1e1900 */
[----:B------:R-:W-:Y:S01]  /*0250*/  HFMA2 R11, -RZ, RZ, 0, 0 ;  /* 0x00000000ff0b7431 */ /* 0x000fe200000001ff */
[----:B------:R-:W-:Y:S01]  /*0260*/  VIADDMNMX R16, R3, -R14, RZ, !PT ;  /* 0x8000000e03107246 */ /* 0x000fe200078001ff */
[----:B------:R-:W-:Y:S01]  /*0270*/  IMAD.MOV R14, RZ, RZ, -R14 ;  /* 0x000000ffff0e7224 */ /* 0x000fe200078e0a0e */
[----:B0-----:R-:W-:-:S04]  /*0280*/  IADD3 R15, P1, PT, R6, UR6, RZ ;  /* 0x00000006060f7c10 */ /* 0x001fc8000ff3e0ff */
[----:B------:R-:W-:-:S09]  /*0290*/  LEA.HI.X.SX32 R17, R6, UR7, 0x1, P1 ;  /* 0x0000000706117c11 */ /* 0x000fd200088f0eff */
.L_x_6:
[----:B------:R-:W-:Y:S01]  /*02a0*/  IADD3 R12, P1, PT, R11, R2, RZ ;  /* 0x000000020b0c7210 */ /* 0x000fe20007f3e0ff */
[----:B------:R-:W-:Y:S01]  /*02b0*/  BSSY.RELIABLE B1, `(.L_x_3) ;  /* 0x000001c000017945 */ /* 0x000fe20003800100 */
[----:B------:R-:W-:Y:S02]  /*02c0*/  IMAD.MOV.U32 R6, RZ, RZ, R15 ;  /* 0x000000ffff067224 */ /* 0x000fe400078e000f */
[----:B------:R-:W-:Y:S01]  /*02d0*/  IMAD.MOV.U32 R13, RZ, RZ, R17 ;  /* 0x000000ffff0d7224 */ /* 0x000fe200078e0011 */
[----:B------:R-:W-:Y:S01]  /*02e0*/  IADD3.X R9, PT, PT, RZ, R4, RZ, P1, !PT ;  /* 0x00000004ff097210 */ /* 0x000fe20000ffe4ff */
[----:B------:R-:W-:-:S07]  /*02f0*/  IMAD.MOV.U32 R10, RZ, RZ, R14 ;  /* 0x000000ffff0a7224 */ /* 0x000fce00078e000e */
.L_x_5:
[----:B------:R-:W-:Y:S02]  /*0300*/  IMAD.MOV.U32 R8, RZ, RZ, R12 ;  /* 0x000000ffff087224 */ /* 0x000fe400078e000c */
[----:B------:R-:W-:-:S04]  /*0310*/  IMAD.MOV.U32 R7, RZ, RZ, R13 ;  /* 0x000000ffff077224 */ /* 0x000fc800078e000d */
[----:B------:R-:W2:Y:S04]  /*0320*/  LDG.E.U8 R8, desc[UR4][R8.64] ;  /* 0x0000000408087981 */ /* 0x000ea8000c1e1100 */
[----:B------:R-:W2:Y:S02]  /*0330*/  LDG.E.U8 R7, desc[UR4][R6.64] ;  /* 0x0000000406077981 */ /* 0x000ea4000c1e1100 */
[----:B--2---:R-:W-:-:S13]  /*0340*/  ISETP.NE.AND P1, PT, R8, R7, PT ;  /* 0x000000070800720c */ /* 0x004fda0003f25270 */
[----:B------:R-:W-:Y:S05]  /*0350*/  @P1 BRA `(.L_x_4) ;  /* 0x0000000000441947 */ /* 0x000fea0003800000 */
[----:B------:R-:W-:Y:S01]  /*0360*/  VIADD R10, R10, 0x1 ;  /* 0x000000010a0a7836 */ /* 0x000fe20000000000 */
[----:B------:R-:W-:Y:S02]  /*0370*/  IADD3 R12, P3, PT, R12, 0x1, RZ ;  /* 0x000000010c0c7810 */ /* 0x000fe40007f7e0ff */
[----:B------:R-:W-:Y:S02]  /*0380*/  IADD3 R6, P2, PT, R6, 0x1, RZ ;  /* 0x0000000106067810 */ /* 0x000fe40007f5e0ff */
[----:B------:R-:W-:Y:S01]  /*0390*/  ISETP.NE.AND P1, PT, R10, RZ, PT ;  /* 0x000000ff0a00720c */ /* 0x000fe20003f25270 */
[----:B------:R-:W-:Y:S01]  /*03a0*/  IMAD.X R9, RZ, RZ, R9, P3 ;  /* 0x000000ffff097224 */ /* 0x000fe200018e0609 */
[----:B------:R-:W-:-:S11]  /*03b0*/  IADD3.X R13, PT, PT, RZ, R13, RZ, P2, !PT ;  /* 0x0000000dff0d7210 */ /* 0x000fd600017fe4ff */
[----:B------:R-:W-:Y:S05]  /*03c0*/  @!P1 BREAK.RELIABLE B1 ;  /* 0x0000000000019942 */ /* 0x000fea0003800100 */
[----:B------:R-:W-:Y:S05]  /*03d0*/  @P1 BRA `(.L_x_5) ;  /* 0xfffffffc00c81947 */ /* 0x000fea000383ffff */
.L_x_2:
[----:B------:R-:W0:Y:S01]  /*03e0*/  S2R R8, SR_LANEID ;  /* 0x0000000000087919 */ /* 0x000e220000000000 */
[----:B------:R-:W1:Y:S01]  /*03f0*/  LDC.64 R6, c[0x0][0x3b8] ;  /* 0x0000ee00ff067b82 */ /* 0x000e620000000a00 */
[----:B------:R-:W-:Y:S02]  /*0400*/  VOTEU.ANY UR6, UPT, PT ;  /* 0x0000000000067886 */ /* 0x000fe400038e0100 */
[----:B------:R-:W-:Y:S02]  /*0410*/  UFLO.U32 UR7, UR6 ;  /* 0x00000006000772bd */ /* 0x000fe400080e0000 */
[----:B------:R-:W2:Y:S01]  /*0420*/  POPC R9, UR6 ;  /* 0x0000000600097d09 */ /* 0x000ea20008000000 */
[----:B-1----:R-:W-:-:S03]  /*0430*/  IMAD.WIDE.U32 R6, R5, 0x4, R6 ;  /* 0x0000000405067825 */ /* 0x002fc600078e0006 */
[----:B0-----:R-:W-:-:S13]  /*0440*/  ISETP.EQ.U32.AND P1, PT, R8, UR7, PT ;  /* 0x0000000708007c0c */ /* 0x001fda000bf22070 */
[----:B--2---:R0:W-:Y:S01]  /*0450*/  @P1 REDG.E.ADD.STRONG.GPU desc[UR4][R6.64], R9 ;  /* 0x000000090600198e */ /* 0x0041e2000c12e104 */
[----:B------:R-:W-:Y:S05]  /*0460*/  BRA `(.L_x_1) ;  /* 0x0000000000107947 */ /* 0x000fea0003800000 */
.L_x_4:
[----:B------:R-:W-:Y:S05]  /*0470*/  BSYNC.RELIABLE B1 ;  /* 0x0000000000017941 */ /* 0x000fea0003800100 */
.L_x_3:
[C---:B------:R-:W-:Y:S01]  /*0480*/  ISETP.NE.AND P1, PT, R11.reuse, R16, PT ;  /* 0x000000100b00720c */ /* 0x040fe20003f25270 */
[----:B------:R-:W-:-:S12]  /*0490*/  VIADD R11, R11, 0x1 ;  /* 0x000000010b0b7836 */ /* 0x000fd80000000000 */
[----:B------:R-:W-:Y:S05]  /*04a0*/  @P1 BRA `(.L_x_6) ;  /* 0xfffffffc007c1947 */ /* 0x000fea000383ffff */
.L_x_1:
[----:B------:R-:W-:Y:S05]  /*04b0*/  BSYNC.RECONVERGENT B0 ;  /* 0x0000000000007941 */ /* 0x000fea0003800200 */
.L_x_0:
[----:B------:R-:W-:Y:S05]  /*04c0*/  WARPSYNC.ALL ;  /* 0x0000000000007948 */ /* 0x000fea0003800000 */
[----:B------:R-:W-:Y:S05]  /*04d0*/  @P0 BRA `(.L_x_7) ;  /* 0xfffffffc001c0947 */ /* 0x000fea000383ffff */
[----:B------:R-:W-:Y:S05]  /*04e0*/  EXIT ;  /* 0x000000000000794d */ /* 0x000fea0003800000 */
.L_x_8:
[----:B------:R-:W-:-:S00]  /*04f0*/  BRA `(.L_x_8) ;  /* 0xfffffffc00fc7947 */ /* 0x000fc0000383ffff */
[----:B------:R-:W-:-:S00]  /*0500*/  NOP ;  /* 0x0000000000007918 */ /* 0x000fc00000000000 */
[----:B------:R-:W-:-:S00]  /*0510*/  NOP ;  /* 0x0000000000007918 */ /* 0x000fc00000000000 */
[----:B------:R-:W-:-:S00]  /*0520*/  NOP ;  /* 0x0000000000007918 */ /* 0x000fc00000000000 */
[----:B------:R-:W-:-:S00]  /*0530*/  NOP ;  /* 0x0000000000007918 */ /* 0x000fc00000000000 */
[----:B------:R-:W-:-:S00]  /*0540*/  NOP ;  /* 0x0000000000007918 */ /* 0x000fc00000000000 */
[----:B------:R-:W-:-:S00]  /*0550*/  NOP ;  /* 0x0000000000007918 */ /* 0x000fc00000000000 */
[----:B------:R-:W-:-:S00]  /*0560*/  NOP ;  /* 0x0000000000007918 */ /* 0x000fc00000000000 */
[----:B------:R-:W-:-:S00]  /*0570*/  NOP ;  /* 0x0000000000007918 */ /* 0x000fc00000000000 */
.L_x_9:


//--------------------- .nv.shared.reserved.0     --------------------------
	.section	.nv.shared.reserved.0,"aw",@nobits
	.weak		__nv_reservedSMEM_offset_0_alias
	.size		__nv_reservedSMEM_offset_0_alias, 0, 64
	.other		__nv_reservedSMEM_offset_0_alias,@"STO_CUDA_RESERVED_SHARED STV_DEFAULT"
__nv_reservedSMEM_offset_0_alias:
	.zero		0
	.zero		64


//--------------------- .nv.constant0._Z20count_matches_kernelPKcPKiiS0_S2_S2_iPi --------------------------
	.section	.nv.constant0._Z20count_matches_kernelPKcPKiiS0_S2_S2_iPi,"a",@progbits
	.sectionflags	@""
	.align	4
.nv.constant0._Z20count_matches_kernelPKcPKiiS0_S2_S2_iPi:
	.zero		960


//--------------------- SYMBOLS --------------------------

	.type		.nv.reservedSmem.offset0,@object
	.size		.nv.reservedSmem.offset0,0x4
